	.headerflags	@"EF_CUDA_TEXMODE_UNIFIED EF_CUDA_64BIT_ADDRESS EF_CUDA_ACCELERATORS EF_CUDA_SM90 EF_CUDA_VIRTUAL_SM(EF_CUDA_SM90)"
	.elftype	@"ET_EXEC"


//--------------------- .nv.info                  --------------------------
	.section	.nv.info,"",@"SHT_CUDA_INFO"
	.align	4


	//----- nvinfo : EIATTR_REGCOUNT
	.align		4
        /*0000*/ 	.byte	0x04, 0x2f
        /*0002*/ 	.short	(.L_3 - .L_2)
	.align		4
.L_2:
        /*0004*/ 	.word	index@(triton_poi_fused__native_batch_norm_legit_no_training_relu_4)
        /*0008*/ 	.word	0x00000024


	//----- nvinfo : EIATTR_MIN_STACK_SIZE
	.align		4
.L_3:
        /*000c*/ 	.byte	0x04, 0x12
        /*000e*/ 	.short	(.L_5 - .L_4)
	.align		4
.L_4:
        /*0010*/ 	.word	index@(triton_poi_fused__native_batch_norm_legit_no_training_relu_4)
        /*0014*/ 	.word	0x00000000


	//----- nvinfo : EIATTR_FRAME_SIZE
	.align		4
.L_5:
        /*0018*/ 	.byte	0x04, 0x11
        /*001a*/ 	.short	(.L_7 - .L_6)
	.align		4
.L_6:
        /*001c*/ 	.word	index@(triton_poi_fused__native_batch_norm_legit_no_training_relu_4)
        /*0020*/ 	.word	0x00000000


	//----- nvinfo : EIATTR_MIN_STACK_SIZE
	.align		4
.L_7:
        /*0024*/ 	.byte	0x04, 0x12
        /*0026*/ 	.short	(.L_9 - .L_8)
	.align		4
.L_8:
        /*0028*/ 	.word	index@(triton_poi_fused__native_batch_norm_legit_no_training_relu_4)
        /*002c*/ 	.word	0x00000000
.L_9:


//--------------------- .nv.info.triton_poi_fused__native_batch_norm_legit_no_training_relu_4 --------------------------
	.section	.nv.info.triton_poi_fused__native_batch_norm_legit_no_training_relu_4,"",@"SHT_CUDA_INFO"
	.sectionflags	@""
	.align	4


	//----- nvinfo : EIATTR_CUDA_API_VERSION
	.align		4
        /*0000*/ 	.byte	0x04, 0x37
        /*0002*/ 	.short	(.L_11 - .L_10)
.L_10:
        /*0004*/ 	.word	0x0000007c


	//----- nvinfo : EIATTR_KPARAM_INFO
	.align		4
.L_11:
        /*0008*/ 	.byte	0x04, 0x17
        /*000a*/ 	.short	(.L_13 - .L_12)
.L_12:
        /*000c*/ 	.word	0x00000000
        /*0010*/ 	.short	0x0006
        /*0012*/ 	.short	0x0030
        /*0014*/ 	.byte	0x00, 0xf0, 0x11, 0x00


	//----- nvinfo : EIATTR_KPARAM_INFO
	.align		4
.L_13:
        /*0018*/ 	.byte	0x04, 0x17
        /*001a*/ 	.short	(.L_15 - .L_14)
.L_14:
        /*001c*/ 	.word	0x00000000
        /*0020*/ 	.short	0x0005
        /*0022*/ 	.short	0x0028
        /*0024*/ 	.byte	0x00, 0xf4, 0x21, 0x00


	//----- nvinfo : EIATTR_KPARAM_INFO
	.align		4
.L_15:
        /*0028*/ 	.byte	0x04, 0x17
        /*002a*/ 	.short	(.L_17 - .L_16)
.L_16:
        /*002c*/ 	.word	0x00000000
        /*0030*/ 	.short	0x0004
        /*0032*/ 	.short	0x0020
        /*0034*/ 	.byte	0x00, 0xf4, 0x21, 0x00


	//----- nvinfo : EIATTR_KPARAM_INFO
	.align		4
.L_17:
        /*0038*/ 	.byte	0x04, 0x17
        /*003a*/ 	.short	(.L_19 - .L_18)
.L_18:
        /*003c*/ 	.word	0x00000000
        /*0040*/ 	.short	0x0003
        /*0042*/ 	.short	0x0018
        /*0044*/ 	.byte	0x00, 0xf4, 0x21, 0x00


	//----- nvinfo : EIATTR_KPARAM_INFO
	.align		4
.L_19:
        /*0048*/ 	.byte	0x04, 0x17
        /*004a*/ 	.short	(.L_21 - .L_20)
.L_20:
        /*004c*/ 	.word	0x00000000
        /*0050*/ 	.short	0x0002
        /*0052*/ 	.short	0x0010
        /*0054*/ 	.byte	0x00, 0xf4, 0x21, 0x00


	//----- nvinfo : EIATTR_KPARAM_INFO
	.align		4
.L_21:
        /*0058*/ 	.byte	0x04, 0x17
        /*005a*/ 	.short	(.L_23 - .L_22)
.L_22:
        /*005c*/ 	.word	0x00000000
        /*0060*/ 	.short	0x0001
        /*0062*/ 	.short	0x0008
        /*0064*/ 	.byte	0x00, 0xf4, 0x21, 0x00


	//----- nvinfo : EIATTR_KPARAM_INFO
	.align		4
.L_23:
        /*0068*/ 	.byte	0x04, 0x17
        /*006a*/ 	.short	(.L_25 - .L_24)
.L_24:
        /*006c*/ 	.word	0x00000000
        /*0070*/ 	.short	0x0000
        /*0072*/ 	.short	0x0000
        /*0074*/ 	.byte	0x00, 0xf4, 0x21, 0x00


	//----- nvinfo : EIATTR_SPARSE_MMA_MASK
	.align		4
.L_25:
        /*0078*/ 	.byte	0x03, 0x50
        /*007a*/ 	.short	0x0000


	//----- nvinfo : EIATTR_MAXREG_COUNT
	.align		4
        /*007c*/ 	.byte	0x03, 0x1b
        /*007e*/ 	.short	0x00ff


	//----- nvinfo : EIATTR_EXIT_INSTR_OFFSETS
	.align		4
        /*0080*/ 	.byte	0x04, 0x1c
        /*0082*/ 	.short	(.L_27 - .L_26)


	//   ....[0]....
.L_26:
        /*0084*/ 	.word	0x00000b30


	//   ....[1]....
        /*0088*/ 	.word	0x00000b50


	//----- nvinfo : EIATTR_REQNTID
	.align		4
.L_27:
        /*008c*/ 	.byte	0x04, 0x10
        /*008e*/ 	.short	(.L_29 - .L_28)
.L_28:
        /*0090*/ 	.word	0x00000080
        /*0094*/ 	.word	0x00000001
        /*0098*/ 	.word	0x00000001


	//----- nvinfo : EIATTR_CBANK_PARAM_SIZE
	.align		4
.L_29:
        /*009c*/ 	.byte	0x03, 0x19
        /*009e*/ 	.short	0x0034


	//----- nvinfo : EIATTR_PARAM_CBANK
	.align		4
        /*00a0*/ 	.byte	0x04, 0x0a
        /*00a2*/ 	.short	(.L_31 - .L_30)
	.align		4
.L_30:
        /*00a4*/ 	.word	index@(.nv.constant0.triton_poi_fused__native_batch_norm_legit_no_training_relu_4)
        /*00a8*/ 	.short	0x0210
        /*00aa*/ 	.short	0x0034


	//----- nvinfo : EIATTR_SW_WAR
	.align		4
.L_31:
        /*00ac*/ 	.byte	0x04, 0x36
        /*00ae*/ 	.short	(.L_33 - .L_32)
.L_32:
        /*00b0*/ 	.word	0x00000008
.L_33:


//--------------------- .nv.callgraph             --------------------------
	.section	.nv.callgraph,"",@"SHT_CUDA_CALLGRAPH"
	.align	4
	.sectionentsize	8
	.align		4
        /*0000*/ 	.word	0x00000000
	.align		4
        /*0004*/ 	.word	0xffffffff
	.align		4
        /*0008*/ 	.word	0x00000000
	.align		4
        /*000c*/ 	.word	0xfffffffe
	.align		4
        /*0010*/ 	.word	0x00000000
	.align		4
        /*0014*/ 	.word	0xfffffffd
	.align		4
        /*0018*/ 	.word	0x00000000
	.align		4
        /*001c*/ 	.word	0xfffffffc


//--------------------- .nv.constant4             --------------------------
	.section	.nv.constant4,"a",@progbits
	.align	8
	.align		8
.nv.constant4:
        /*0000*/ 	.dword	_$_str
	.align		8
        /*0008*/ 	.dword	_$_str_$_2


//--------------------- .text.triton_poi_fused__native_batch_norm_legit_no_training_relu_4 --------------------------
	.section	.text.triton_poi_fused__native_batch_norm_legit_no_training_relu_4,"ax",@progbits
	.align	128
        .global         triton_poi_fused__native_batch_norm_legit_no_training_relu_4
        .type           triton_poi_fused__native_batch_norm_legit_no_training_relu_4,@function
        .size           triton_poi_fused__native_batch_norm_legit_no_training_relu_4,(.L_x_1 - triton_poi_fused__native_batch_norm_legit_no_training_relu_4)
        .other          triton_poi_fused__native_batch_norm_legit_no_training_relu_4,@"STO_CUDA_ENTRY STV_DEFAULT"
triton_poi_fused__native_batch_norm_legit_no_training_relu_4:
.text.triton_poi_fused__native_batch_norm_legit_no_training_relu_4:
[----:B------:R-:W0:Y:S02]  /*0000*/  LDC R1, c[0x0][0x28] ;  /* 0x00000a00ff017b82 */ /* 0x000e240000000800 */
[----:B------:R-:W1:Y:S01]  /*0010*/  S2R R0, SR_TID.X ;  /* 0x0000000000007919 */ /* 0x000e620000002100 */
[----:B------:R-:W2:Y:S01]  /*0020*/  LDC.64 R28, c[0x0][0x220] ;  /* 0x00008800ff1c7b82 */ /* 0x000ea20000000a00 */
[----:B------:R-:W3:Y:S07]  /*0030*/  S2R R3, SR_CTAID.X ;  /* 0x0000000000037919 */ /* 0x000eee0000002500 */
[----:B------:R-:W4:Y:S01]  /*0040*/  LDC.64 R32, c[0x0][0x210] ;  /* 0x00008400ff207b82 */ /* 0x000f220000000a00 */
[----:B------:R-:W-:Y:S01]  /*0050*/  ULDC.64 UR4, c[0x0][0x208] ;  /* 0x0000820000047ab9 */ /* 0x000fe20000000a00 */
[----:B------:R-:W-:-:S02]  /*0060*/  CS2R R4, SRZ ;  /* 0x0000000000047805 */ /* 0x000fc4000001ff00 */
[----:B------:R-:W-:Y:S02]  /*0070*/  CS2R R6, SRZ ;  /* 0x0000000000067805 */ /* 0x000fe4000001ff00 */
[----:B------:R-:W-:Y:S02]  /*0080*/  CS2R R8, SRZ ;  /* 0x0000000000087805 */ /* 0x000fe4000001ff00 */
[----:B------:R-:W-:Y:S01]  /*0090*/  CS2R R10, SRZ ;  /* 0x00000000000a7805 */ /* 0x000fe2000001ff00 */
[----:B------:R-:W5:Y:S01]  /*00a0*/  LDC.64 R30, c[0x0][0x218] ;  /* 0x00008600ff1e7b82 */ /* 0x000f620000000a00 */
[----:B-1----:R-:W-:-:S04]  /*00b0*/  SHF.L.U32 R0, R0, 0x2, RZ ;  /* 0x0000000200007819 */ /* 0x002fc800000006ff */
[----:B------:R-:W-:Y:S02]  /*00c0*/  LOP3.LUT R0, R0, 0x1fc, RZ, 0xc0, !PT ;  /* 0x000001fc00007812 */ /* 0x000fe400078ec0ff */
[----:B---3--:R-:W-:Y:S02]  /*00d0*/  SHF.R.S32.HI R2, RZ, 0x15, R3 ;  /* 0x00000015ff027819 */ /* 0x008fe40000011403 */
[----:B------:R-:W-:Y:S02]  /*00e0*/  LEA R0, R3, R0, 0xa ;  /* 0x0000000003007211 */ /* 0x000fe400078e50ff */
[----:B------:R-:W-:Y:S02]  /*00f0*/  SGXT R3, R2, 0x1 ;  /* 0x000000010203781a */ /* 0x000fe40000000200 */
[----:B------:R-:W-:Y:S02]  /*0100*/  ISETP.GE.AND P1, PT, R0, 0x34900, PT ;  /* 0x000349000000780c */ /* 0x000fe40003f26270 */
[----:B------:R-:W-:-:S02]  /*0110*/  CS2R R12, SRZ ;  /* 0x00000000000c7805 */ /* 0x000fc4000001ff00 */
[----:B------:R-:W-:Y:S02]  /*0120*/  LEA.HI R3, R3, R0, RZ, 0x6 ;  /* 0x0000000003037211 */ /* 0x000fe400078f30ff */
[----:B------:R-:W-:Y:S01]  /*0130*/  CS2R R14, SRZ ;  /* 0x00000000000e7805 */ /* 0x000fe2000001ff00 */
[----:B----4-:R-:W-:Y:S01]  /*0140*/  IMAD.WIDE R32, R0, 0x4, R32 ;  /* 0x0000000400207825 */ /* 0x010fe200078e0220 */
[----:B------:R-:W-:-:S04]  /*0150*/  LOP3.LUT R3, R3, 0xffffffc0, RZ, 0xc0, !PT ;  /* 0xffffffc003037812 */ /* 0x000fc800078ec0ff */
[----:B------:R-:W-:Y:S01]  /*0160*/  IADD3 R2, R0, -R3, RZ ;  /* 0x8000000300027210 */ /* 0x000fe20007ffe0ff */
[----:B------:R-:W3:Y:S04]  /*0170*/  @!P1 LDG.E.128 R4, desc[UR4][R32.64] ;  /* 0x0000000420049981 */ /* 0x000ee8000c1e1d00 */
[----:B--2---:R-:W-:-:S04]  /*0180*/  IMAD.WIDE R28, R2, 0x4, R28 ;  /* 0x00000004021c7825 */ /* 0x004fc800078e021c */
[----:B-----5:R-:W-:Y:S01]  /*0190*/  IMAD.WIDE R30, R2, 0x4, R30 ;  /* 0x00000004021e7825 */ /* 0x020fe200078e021e */
[----:B------:R-:W2:Y:S04]  /*01a0*/  @!P1 LDG.E.EL.128 R12, desc[UR4][R28.64] ;  /* 0x000000041c0c9981 */ /* 0x000ea8000c2e1d00 */
[----:B------:R-:W3:Y:S01]  /*01b0*/  @!P1 LDG.E.EL.128 R8, desc[UR4][R30.64] ;  /* 0x000000041e089981 */ /* 0x000ee2000c2e1d00 */
[----:B------:R-:W-:-:S04]  /*01c0*/  IADD3 R3, R0, 0x200, RZ ;  /* 0x0000020000037810 */ /* 0x000fc80007ffe0ff */
[----:B------:R-:W-:Y:S02]  /*01d0*/  ISETP.GE.AND P0, PT, R3, 0x34900, PT ;  /* 0x000349000300780c */ /* 0x000fe40003f06270 */
[----:B------:R-:W-:Y:S02]  /*01e0*/  CS2R R24, SRZ ;  /* 0x0000000000187805 */ /* 0x000fe4000001ff00 */
[----:B------:R-:W-:Y:S02]  /*01f0*/  CS2R R26, SRZ ;  /* 0x00000000001a7805 */ /* 0x000fe4000001ff00 */
[----:B------:R-:W-:Y:S02]  /*0200*/  CS2R R16, SRZ ;  /* 0x0000000000107805 */ /* 0x000fe4000001ff00 */
[----:B------:R-:W-:Y:S02]  /*0210*/  CS2R R18, SRZ ;  /* 0x0000000000127805 */ /* 0x000fe4000001ff00 */
[----:B------:R-:W-:-:S02]  /*0220*/  CS2R R20, SRZ ;  /* 0x0000000000147805 */ /* 0x000fc4000001ff00 */
[----:B------:R-:W-:Y:S01]  /*0230*/  CS2R R22, SRZ ;  /* 0x0000000000167805 */ /* 0x000fe2000001ff00 */
[----:B------:R-:W4:Y:S04]  /*0240*/  @!P0 LDG.E.EL.128 R24, desc[UR4][R28.64] ;  /* 0x000000041c188981 */ /* 0x000f28000c2e1d00 */
[----:B------:R-:W5:Y:S04]  /*0250*/  @!P0 LDG.E.128 R16, desc[UR4][R32.64+0x800] ;  /* 0x0008000420108981 */ /* 0x000f68000c1e1d00 */
[----:B------:R1:W5:Y:S01]  /*0260*/  @!P0 LDG.E.EL.128 R20, desc[UR4][R30.64] ;  /* 0x000000041e148981 */ /* 0x000362000c2e1d00 */
[----:B------:R-:W-:Y:S01]  /*0270*/  HFMA2.MMA R3, -RZ, RZ, 1.625, 0 ;  /* 0x3e800000ff037435 */ /* 0x000fe200000001ff */
[----:B-1----:R-:W1:Y:S02]  /*0280*/  LDC.64 R30, c[0x0][0x230] ;  /* 0x00008c00ff1e7b82 */ /* 0x002e640000000a00 */
[----:B-1----:R-:W-:-:S04]  /*0290*/  IMAD.WIDE R30, R2, 0x4, R30 ;  /* 0x00000004021e7825 */ /* 0x002fc800078e021e */
[----:B--2---:R-:W-:Y:S01]  /*02a0*/  FADD R12, R12, 9.9999997473787516356e-06 ;  /* 0x3727c5ac0c0c7421 */ /* 0x004fe20000000000 */
[----:B---3--:R-:W-:-:S05]  /*02b0*/  FADD R5, -R9, R5 ;  /* 0x0000000509057221 */ /* 0x008fca0000000100 */
[----:B------:R-:W1:Y:S01]  /*02c0*/  MUFU.SQRT R12, R12 ;  /* 0x0000000c000c7308 */ /* 0x000e620000002000 */
[----:B------:R-:W-:Y:S01]  /*02d0*/  FADD R9, R13, 9.9999997473787516356e-06 ;  /* 0x3727c5ac0d097421 */ /* 0x000fe20000000000 */
[----:B------:R-:W-:Y:S01]  /*02e0*/  FADD R4, -R8, R4 ;  /* 0x0000000408047221 */ /* 0x000fe20000000100 */
[----:B------:R-:W-:Y:S01]  /*02f0*/  FADD R8, R14, 9.9999997473787516356e-06 ;  /* 0x3727c5ac0e087421 */ /* 0x000fe20000000000 */
[----:B------:R-:W-:-:S04]  /*0300*/  FADD R14, R15, 9.9999997473787516356e-06 ;  /* 0x3727c5ac0f0e7421 */ /* 0x000fc80000000000 */
[----:B------:R-:W2:Y:S01]  /*0310*/  MUFU.SQRT R9, R9 ;  /* 0x0000000900097308 */ /* 0x000ea20000002000 */
[----:B-1----:R-:W-:-:S07]  /*0320*/  FSETP.GT.AND P5, PT, R12, 8.50705917302346158658e+37, PT ;  /* 0x7e8000000c00780b */ /* 0x002fce0003fa4000 */
[----:B------:R-:W1:Y:S01]  /*0330*/  MUFU.SQRT R8, R8 ;  /* 0x0000000800087308 */ /* 0x000e620000002000 */
[----:B------:R-:W-:Y:S01]  /*0340*/  FSETP.GEU.AND P2, PT, R12, 1.175494350822287508e-38, PT ;  /* 0x008000000c00780b */ /* 0x000fe20003f4e000 */
[----:B----4-:R-:W-:-:S06]  /*0350*/  FADD R24, R24, 9.9999997473787516356e-06 ;  /* 0x3727c5ac18187421 */ /* 0x010fcc0000000000 */
[----:B------:R-:W3:Y:S01]  /*0360*/  MUFU.SQRT R14, R14 ;  /* 0x0000000e000e7308 */ /* 0x000ee20000002000 */
[C---:B--2---:R-:W-:Y:S01]  /*0370*/  FSETP.GT.AND P3, PT, R9.reuse, 8.50705917302346158658e+37, PT ;  /* 0x7e8000000900780b */ /* 0x044fe20003f64000 */
[----:B------:R-:W-:Y:S01]  /*0380*/  FADD R10, -R10, R6 ;  /* 0x000000060a0a7221 */ /* 0x000fe20000000100 */
[----:B------:R-:W-:Y:S01]  /*0390*/  FSETP.GEU.AND P4, PT, R9, 1.175494350822287508e-38, PT ;  /* 0x008000000900780b */ /* 0x000fe20003f8e000 */
[----:B------:R-:W-:Y:S01]  /*03a0*/  @P5 FMUL R12, R12, 0.25 ;  /* 0x3e8000000c0c5820 */ /* 0x000fe20000400000 */
[----:B------:R-:W-:-:S03]  /*03b0*/  FSEL R6, R3, 1, P5 ;  /* 0x3f80000003067808 */ /* 0x000fc60002800000 */
[----:B------:R-:W2:Y:S01]  /*03c0*/  MUFU.SQRT R15, R24 ;  /* 0x00000018000f7308 */ /* 0x000ea20000002000 */
[----:B------:R-:W-:Y:S01]  /*03d0*/  FADD R13, R25, 9.9999997473787516356e-06 ;  /* 0x3727c5ac190d7421 */ /* 0x000fe20000000000 */
[----:B------:R-:W-:Y:S01]  /*03e0*/  FADD R26, R26, 9.9999997473787516356e-06 ;  /* 0x3727c5ac1a1a7421 */ /* 0x000fe20000000000 */
[----:B------:R-:W-:Y:S01]  /*03f0*/  @!P2 FMUL R12, R12, 16777216 ;  /* 0x4b8000000c0ca820 */ /* 0x000fe20000400000 */
[----:B------:R-:W-:Y:S01]  /*0400*/  @!P2 FMUL R6, R6, 16777216 ;  /* 0x4b8000000606a820 */ /* 0x000fe20000400000 */
[----:B-1----:R-:W-:Y:S01]  /*0410*/  FSETP.GT.AND P6, PT, R8, 8.50705917302346158658e+37, PT ;  /* 0x7e8000000800780b */ /* 0x002fe20003fc4000 */
[----:B-----5:R-:W-:Y:S01]  /*0420*/  FADD R16, -R20, R16 ;  /* 0x0000001014107221 */ /* 0x020fe20000000100 */
[----:B---3--:R-:W-:Y:S01]  /*0430*/  FSETP.GT.AND P2, PT, R14, 8.50705917302346158658e+37, PT ;  /* 0x7e8000000e00780b */ /* 0x008fe20003f44000 */
[----:B------:R-:W1:Y:S01]  /*0440*/  MUFU.SQRT R13, R13 ;  /* 0x0000000d000d7308 */ /* 0x000e620000002000 */
[----:B------:R-:W-:Y:S01]  /*0450*/  FSEL R20, R3, 1, P3 ;  /* 0x3f80000003147808 */ /* 0x000fe20001800000 */
[----:B------:R-:W-:Y:S01]  /*0460*/  @P3 FMUL R9, R9, 0.25 ;  /* 0x3e80000009093820 */ /* 0x000fe20000400000 */
[----:B------:R-:W-:-:S02]  /*0470*/  FSETP.GEU.AND P5, PT, R8, 1.175494350822287508e-38, PT ;  /* 0x008000000800780b */ /* 0x000fc40003fae000 */
[----:B------:R-:W-:-:S03]  /*0480*/  FSETP.GEU.AND P3, PT, R14, 1.175494350822287508e-38, PT ;  /* 0x008000000e00780b */ /* 0x000fc60003f6e000 */
[----:B------:R-:W3:Y:S01]  /*0490*/  MUFU.SQRT R25, R26 ;  /* 0x0000001a00197308 */ /* 0x000ee20000002000 */
[----:B------:R-:W-:Y:S01]  /*04a0*/  @!P4 FMUL R9, R9, 16777216 ;  /* 0x4b8000000909c820 */ /* 0x000fe20000400000 */
[----:B------:R-:W-:Y:S01]  /*04b0*/  @!P4 FMUL R20, R20, 16777216 ;  /* 0x4b8000001414c820 */ /* 0x000fe20000400000 */
[----:B--2---:R-:W-:Y:S01]  /*04c0*/  FSETP.GT.AND P4, PT, R15, 8.50705917302346158658e+37, PT ;  /* 0x7e8000000f00780b */ /* 0x004fe20003f84000 */
[----:B------:R-:W-:Y:S01]  /*04d0*/  FADD R11, -R11, R7 ;  /* 0x000000070b0b7221 */ /* 0x000fe20000000100 */
[C---:B------:R-:W-:Y:S01]  /*04e0*/  FSEL R24, R3.reuse, 1, P6 ;  /* 0x3f80000003187808 */ /* 0x040fe20003000000 */
[----:B------:R-:W-:Y:S02]  /*04f0*/  @P6 FMUL R8, R8, 0.25 ;  /* 0x3e80000008086820 */ /* 0x000fe40000400000 */
[----:B------:R2:W4:Y:S01]  /*0500*/  MUFU.RCP R7, R12 ;  /* 0x0000000c00077308 */ /* 0x0005220000001000 */
[----:B------:R-:W-:Y:S01]  /*0510*/  @P2 FMUL R14, R14, 0.25 ;  /* 0x3e8000000e0e2820 */ /* 0x000fe20000400000 */
[----:B------:R-:W-:Y:S01]  /*0520*/  @!P5 FMUL R8, R8, 16777216 ;  /* 0x4b8000000808d820 */ /* 0x000fe20000400000 */
[----:B------:R-:W-:Y:S01]  /*0530*/  @!P5 FMUL R24, R24, 16777216 ;  /* 0x4b8000001818d820 */ /* 0x000fe20000400000 */
[----:B--2---:R-:W-:Y:S01]  /*0540*/  FSEL R12, R3, 1, P2 ;  /* 0x3f800000030c7808 */ /* 0x004fe20001000000 */
[----:B------:R-:W-:Y:S01]  /*0550*/  @!P3 FMUL R14, R14, 16777216 ;  /* 0x4b8000000e0eb820 */ /* 0x000fe20000400000 */
[----:B-1----:R-:W-:-:S03]  /*0560*/  FSETP.GT.AND P5, PT, R13, 8.50705917302346158658e+37, PT ;  /* 0x7e8000000d00780b */ /* 0x002fc60003fa4000 */
[----:B------:R-:W-:Y:S01]  /*0570*/  @!P3 FMUL R12, R12, 16777216 ;  /* 0x4b8000000c0cb820 */ /* 0x000fe20000400000 */
[----:B---3--:R-:W-:Y:S01]  /*0580*/  FSETP.GT.AND P3, PT, R25, 8.50705917302346158658e+37, PT ;  /* 0x7e8000001900780b */ /* 0x008fe20003f64000 */
[----:B------:R-:W-:Y:S01]  /*0590*/  FADD R17, -R21, R17 ;  /* 0x0000001115117221 */ /* 0x000fe20000000100 */
[C---:B------:R-:W-:Y:S01]  /*05a0*/  FSETP.GEU.AND P6, PT, R15.reuse, 1.175494350822287508e-38, PT ;  /* 0x008000000f00780b */ /* 0x040fe20003fce000 */
[----:B------:R-:W-:Y:S01]  /*05b0*/  @P4 FMUL R15, R15, 0.25 ;  /* 0x3e8000000f0f4820 */ /* 0x000fe20000400000 */
[----:B------:R-:W-:Y:S01]  /*05c0*/  FSEL R21, R3, 1, P4 ;  /* 0x3f80000003157808 */ /* 0x000fe20002000000 */
[----:B------:R-:W1:Y:S01]  /*05d0*/  MUFU.RCP R29, R14 ;  /* 0x0000000e001d7308 */ /* 0x000e620000001000 */
[----:B------:R-:W-:Y:S02]  /*05e0*/  FSETP.GEU.AND P2, PT, R13, 1.175494350822287508e-38, PT ;  /* 0x008000000d00780b */ /* 0x000fe40003f4e000 */
[----:B------:R-:W-:Y:S01]  /*05f0*/  FSETP.GEU.AND P4, PT, R25, 1.175494350822287508e-38, PT ;  /* 0x008000001900780b */ /* 0x000fe20003f8e000 */
[----:B------:R-:W-:-:S04]  /*0600*/  FADD R23, -R23, R19 ;  /* 0x0000001317177221 */ /* 0x000fc80000000100 */
[----:B------:R-:W2:Y:S01]  /*0610*/  MUFU.RCP R33, R8 ;  /* 0x0000000800217308 */ /* 0x000ea20000001000 */
[----:B----4-:R-:W-:Y:S01]  /*0620*/  FMUL R19, R7, R6 ;  /* 0x0000000607137220 */ /* 0x010fe20000400000 */
[----:B------:R-:W-:Y:S01]  /*0630*/  @P5 FMUL R13, R13, 0.25 ;  /* 0x3e8000000d0d5820 */ /* 0x000fe20000400000 */
[----:B------:R-:W3:Y:S01]  /*0640*/  LDC.64 R6, c[0x0][0x228] ;  /* 0x00008a00ff067b82 */ /* 0x000ee20000000a00 */
[----:B------:R-:W-:-:S04]  /*0650*/  @P3 FMUL R25, R25, 0.25 ;  /* 0x3e80000019193820 */ /* 0x000fc80000400000 */
[----:B------:R-:W4:Y:S01]  /*0660*/  MUFU.RCP R9, R9 ;  /* 0x0000000900097308 */ /* 0x000f220000001000 */
[----:B------:R-:W-:Y:S01]  /*0670*/  @!P6 FMUL R15, R15, 16777216 ;  /* 0x4b8000000f0fe820 */ /* 0x000fe20000400000 */
[----:B------:R-:W-:Y:S01]  /*0680*/  @!P2 FMUL R13, R13, 16777216 ;  /* 0x4b8000000d0da820 */ /* 0x000fe20000400000 */
[----:B------:R-:W-:Y:S01]  /*0690*/  @!P4 FMUL R25, R25, 16777216 ;  /* 0x4b8000001919c820 */ /* 0x000fe20000400000 */
[----:B-1----:R-:W-:Y:S01]  /*06a0*/  FMUL R12, R29, R12 ;  /* 0x0000000c1d0c7220 */ /* 0x002fe20000400000 */
[----:B--2---:R-:W-:-:S03]  /*06b0*/  FMUL R33, R33, R24 ;  /* 0x0000001821217220 */ /* 0x004fc60000400000 */
[----:B------:R1:W2:Y:S08]  /*06c0*/  MUFU.RCP R8, R15 ;  /* 0x0000000f00087308 */ /* 0x0002b00000001000 */
[----:B------:R-:W5:Y:S01]  /*06d0*/  MUFU.RCP R26, R13 ;  /* 0x0000000d001a7308 */ /* 0x000f620000001000 */
[----:B----4-:R-:W-:Y:S01]  /*06e0*/  FMUL R24, R9, R20 ;  /* 0x0000001409187220 */ /* 0x010fe20000400000 */
[----:B-1----:R-:W-:-:S06]  /*06f0*/  FMUL R15, R33, R10 ;  /* 0x0000000a210f7220 */ /* 0x002fcc0000400000 */
[----:B------:R2:W1:Y:S01]  /*0700*/  MUFU.RCP R29, R25 ;  /* 0x00000019001d7308 */ /* 0x0004620000001000 */
[C---:B------:R-:W-:Y:S02]  /*0710*/  FSEL R9, R3.reuse, 1, P5 ;  /* 0x3f80000003097808 */ /* 0x040fe40002800000 */
[----:B------:R-:W-:Y:S01]  /*0720*/  FSEL R10, R3, 1, P3 ;  /* 0x3f800000030a7808 */ /* 0x000fe20001800000 */
[----:B------:R-:W-:Y:S02]  /*0730*/  @!P6 FMUL R21, R21, 16777216 ;  /* 0x4b8000001515e820 */ /* 0x000fe40000400000 */
[----:B------:R-:W-:Y:S02]  /*0740*/  @!P2 FMUL R9, R9, 16777216 ;  /* 0x4b8000000909a820 */ /* 0x000fe40000400000 */
[----:B------:R-:W-:Y:S01]  /*0750*/  @!P4 FMUL R10, R10, 16777216 ;  /* 0x4b8000000a0ac820 */ /* 0x000fe20000400000 */
[----:B------:R-:W-:Y:S01]  /*0760*/  FMUL R12, R12, R11 ;  /* 0x0000000b0c0c7220 */ /* 0x000fe20000400000 */
[----:B------:R-:W-:Y:S01]  /*0770*/  FMUL R24, R24, R5 ;  /* 0x0000000518187220 */ /* 0x000fe20000400000 */
[----:B------:R-:W-:Y:S01]  /*0780*/  FMUL R19, R19, R4 ;  /* 0x0000000413137220 */ /* 0x000fe20000400000 */
[----:B--2---:R-:W-:Y:S01]  /*0790*/  FMUL R25, R8, R21 ;  /* 0x0000001508197220 */ /* 0x004fe20000400000 */
[----:B-----5:R-:W-:Y:S01]  /*07a0*/  FMUL R26, R26, R9 ;  /* 0x000000091a1a7220 */ /* 0x020fe20000400000 */
[----:B---3--:R-:W-:-:S04]  /*07b0*/  IMAD.WIDE R32, R2, 0x4, R6 ;  /* 0x0000000402207825 */ /* 0x008fc800078e0206 */
[----:B-1----:R-:W-:Y:S01]  /*07c0*/  FMUL R29, R29, R10 ;  /* 0x0000000a1d1d7220 */ /* 0x002fe20000400000 */
[----:B------:R-:W-:Y:S02]  /*07d0*/  CS2R R8, SRZ ;  /* 0x0000000000087805 */ /* 0x000fe4000001ff00 */
[----:B------:R-:W-:Y:S02]  /*07e0*/  CS2R R10, SRZ ;  /* 0x00000000000a7805 */ /* 0x000fe4000001ff00 */
[----:B------:R-:W-:Y:S02]  /*07f0*/  CS2R R4, SRZ ;  /* 0x0000000000047805 */ /* 0x000fe4000001ff00 */
[----:B------:R-:W-:Y:S02]  /*0800*/  CS2R R6, SRZ ;  /* 0x0000000000067805 */ /* 0x000fe4000001ff00 */
[----:B------:R-:W2:Y:S04]  /*0810*/  @!P1 LDG.E.EL.128 R8, desc[UR4][R32.64] ;  /* 0x0000000420089981 */ /* 0x000ea8000c2e1d00 */
[----:B------:R-:W2:Y:S01]  /*0820*/  @!P1 LDG.E.EL.128 R4, desc[UR4][R30.64] ;  /* 0x000000041e049981 */ /* 0x000ea2000c2e1d00 */
[----:B------:R-:W-:-:S04]  /*0830*/  FADD R27, R27, 9.9999997473787516356e-06 ;  /* 0x3727c5ac1b1b7421 */ /* 0x000fc80000000000 */
[----:B------:R-:W1:Y:S02]  /*0840*/  MUFU.SQRT R20, R27 ;  /* 0x0000001b00147308 */ /* 0x000e640000002000 */
[C---:B-1----:R-:W-:Y:S02]  /*0850*/  FSETP.GT.AND P2, PT, R20.reuse, 8.50705917302346158658e+37, PT ;  /* 0x7e8000001400780b */ /* 0x042fe40003f44000 */
[----:B------:R-:W-:-:S11]  /*0860*/  FSETP.GEU.AND P3, PT, R20, 1.175494350822287508e-38, PT ;  /* 0x008000001400780b */ /* 0x000fd60003f6e000 */
[----:B------:R-:W-:-:S04]  /*0870*/  @P2 FMUL R20, R20, 0.25 ;  /* 0x3e80000014142820 */ /* 0x000fc80000400000 */
[----:B------:R-:W-:-:S06]  /*0880*/  @!P3 FMUL R20, R20, 16777216 ;  /* 0x4b8000001414b820 */ /* 0x000fcc0000400000 */
[----:B------:R-:W1:Y:S01]  /*0890*/  MUFU.RCP R20, R20 ;  /* 0x0000001400147308 */ /* 0x000e620000001000 */
[----:B------:R-:W-:-:S05]  /*08a0*/  FSEL R3, R3, 1, P2 ;  /* 0x3f80000003037808 */ /* 0x000fca0001000000 */
[----:B------:R-:W-:Y:S01]  /*08b0*/  @!P3 FMUL R3, R3, 16777216 ;  /* 0x4b8000000303b820 */ /* 0x000fe20000400000 */
[----:B------:R-:W-:-:S03]  /*08c0*/  FADD R18, -R22, R18 ;  /* 0x0000001216127221 */ /* 0x000fc60000000100 */
[----:B-1----:R-:W-:Y:S01]  /*08d0*/  FMUL R2, R20, R3 ;  /* 0x0000000314027220 */ /* 0x002fe20000400000 */
[----:B------:R-:W-:-:S03]  /*08e0*/  CS2R R20, SRZ ;  /* 0x0000000000147805 */ /* 0x000fc6000001ff00 */
[----:B------:R-:W-:Y:S01]  /*08f0*/  FMUL R2, R2, R23 ;  /* 0x0000001702027220 */ /* 0x000fe20000400000 */
[----:B------:R-:W-:-:S06]  /*0900*/  CS2R R22, SRZ ;  /* 0x0000000000167805 */ /* 0x000fcc000001ff00 */
[----:B------:R-:W3:Y:S01]  /*0910*/  @!P0 LDG.E.EL.128 R20, desc[UR4][R30.64] ;  /* 0x000000041e148981 */ /* 0x000ee2000c2e1d00 */
[----:B--2---:R-:W-:Y:S01]  /*0920*/  FFMA R6, R15, R10, R6 ;  /* 0x0000000a0f067223 */ /* 0x004fe20000000006 */
[----:B------:R-:W-:Y:S01]  /*0930*/  FFMA R7, R12, R11, R7 ;  /* 0x0000000b0c077223 */ /* 0x000fe20000000007 */
[----:B------:R-:W-:Y:S02]  /*0940*/  CS2R R12, SRZ ;  /* 0x00000000000c7805 */ /* 0x000fe4000001ff00 */
[----:B------:R-:W-:Y:S01]  /*0950*/  CS2R R14, SRZ ;  /* 0x00000000000e7805 */ /* 0x000fe2000001ff00 */
[----:B------:R-:W1:Y:S05]  /*0960*/  LDC.64 R10, c[0x0][0x238] ;  /* 0x00008e00ff0a7b82 */ /* 0x000e6a0000000a00 */
[----:B------:R-:W3:Y:S01]  /*0970*/  @!P0 LDG.E.EL.128 R12, desc[UR4][R32.64] ;  /* 0x00000004200c8981 */ /* 0x000ee2000c2e1d00 */
[----:B------:R-:W-:Y:S01]  /*0980*/  FFMA R5, R24, R9, R5 ;  /* 0x0000000918057223 */ /* 0x000fe20000000005 */
[----:B------:R-:W-:Y:S01]  /*0990*/  FFMA R4, R19, R8, R4 ;  /* 0x0000000813047223 */ /* 0x000fe20000000004 */
[----:B------:R-:W-:Y:S01]  /*09a0*/  FSETP.GEU.AND P2, PT, R7, RZ, PT ;  /* 0x000000ff0700720b */ /* 0x000fe20003f4e000 */
[----:B------:R-:W-:Y:S01]  /*09b0*/  FMUL R29, R29, R18 ;  /* 0x000000121d1d7220 */ /* 0x000fe20000400000 */
[----:B------:R-:W-:Y:S01]  /*09c0*/  FSETP.GEU.AND P3, PT, R6, RZ, PT ;  /* 0x000000ff0600720b */ /* 0x000fe20003f6e000 */
[----:B------:R-:W-:Y:S01]  /*09d0*/  FMUL R26, R26, R17 ;  /* 0x000000111a1a7220 */ /* 0x000fe20000400000 */
[----:B------:R-:W-:Y:S01]  /*09e0*/  FSETP.GEU.AND P4, PT, R5, RZ, PT ;  /* 0x000000ff0500720b */ /* 0x000fe20003f8e000 */
[----:B------:R-:W-:Y:S01]  /*09f0*/  FMUL R25, R25, R16 ;  /* 0x0000001019197220 */ /* 0x000fe20000400000 */
[----:B------:R-:W-:-:S02]  /*0a00*/  FSETP.GEU.AND P5, PT, R4, RZ, PT ;  /* 0x000000ff0400720b */ /* 0x000fc40003fae000 */
[----:B------:R-:W-:Y:S02]  /*0a10*/  SEL R7, R7, RZ, P2 ;  /* 0x000000ff07077207 */ /* 0x000fe40001000000 */
[----:B------:R-:W-:Y:S02]  /*0a20*/  SEL R6, R6, RZ, P3 ;  /* 0x000000ff06067207 */ /* 0x000fe40001800000 */
[----:B------:R-:W-:Y:S02]  /*0a30*/  SEL R5, R5, RZ, P4 ;  /* 0x000000ff05057207 */ /* 0x000fe40002000000 */
[----:B------:R-:W-:Y:S01]  /*0a40*/  SEL R4, R4, RZ, P5 ;  /* 0x000000ff04047207 */ /* 0x000fe20002800000 */
[----:B-1----:R-:W-:-:S05]  /*0a50*/  IMAD.WIDE R10, R0, 0x4, R10 ;  /* 0x00000004000a7825 */ /* 0x002fca00078e020a */
[----:B------:R1:W-:Y:S01]  /*0a60*/  @!P1 STG.E.128 desc[UR4][R10.64], R4 ;  /* 0x000000040a009986 */ /* 0x0003e2000c101d04 */
[----:B---3--:R-:W-:Y:S01]  /*0a70*/  FFMA R2, R2, R15, R23 ;  /* 0x0000000f02027223 */ /* 0x008fe20000000017 */
[----:B------:R-:W-:Y:S01]  /*0a80*/  FFMA R14, R29, R14, R22 ;  /* 0x0000000e1d0e7223 */ /* 0x000fe20000000016 */
[----:B------:R-:W-:Y:S01]  /*0a90*/  FFMA R13, R26, R13, R21 ;  /* 0x0000000d1a0d7223 */ /* 0x000fe20000000015 */
[----:B------:R-:W-:Y:S02]  /*0aa0*/  FFMA R12, R25, R12, R20 ;  /* 0x0000000c190c7223 */ /* 0x000fe40000000014 */
[----:B------:R-:W-:Y:S02]  /*0ab0*/  FSETP.GEU.AND P1, PT, R2, RZ, PT ;  /* 0x000000ff0200720b */ /* 0x000fe40003f2e000 */
[----:B------:R-:W-:Y:S02]  /*0ac0*/  FSETP.GEU.AND P2, PT, R14, RZ, PT ;  /* 0x000000ff0e00720b */ /* 0x000fe40003f4e000 */
[----:B------:R-:W-:-:S02]  /*0ad0*/  FSETP.GEU.AND P3, PT, R13, RZ, PT ;  /* 0x000000ff0d00720b */ /* 0x000fc40003f6e000 */
[----:B------:R-:W-:Y:S02]  /*0ae0*/  FSETP.GEU.AND P4, PT, R12, RZ, PT ;  /* 0x000000ff0c00720b */ /* 0x000fe40003f8e000 */
[----:B------:R-:W-:Y:S02]  /*0af0*/  SEL R15, R2, RZ, P1 ;  /* 0x000000ff020f7207 */ /* 0x000fe40000800000 */
[----:B------:R-:W-:Y:S02]  /*0b00*/  SEL R14, R14, RZ, P2 ;  /* 0x000000ff0e0e7207 */ /* 0x000fe40001000000 */
[----:B------:R-:W-:Y:S02]  /*0b10*/  SEL R13, R13, RZ, P3 ;  /* 0x000000ff0d0d7207 */ /* 0x000fe40001800000 */
[----:B------:R-:W-:Y:S01]  /*0b20*/  SEL R12, R12, RZ, P4 ;  /* 0x000000ff0c0c7207 */ /* 0x000fe20002000000 */
[----:B-1----:R-:W-:Y:S06]  /*0b30*/  @P0 EXIT ;  /* 0x000000000000094d */ /* 0x002fec0003800000 */
[----:B------:R-:W-:Y:S01]  /*0b40*/  STG.E.128 desc[UR4][R10.64+0x800], R12 ;  /* 0x0008000c0a007986 */ /* 0x000fe2000c101d04 */
[----:B------:R-:W-:Y:S05]  /*0b50*/  EXIT ;  /* 0x000000000000794d */ /* 0x000fea0003800000 */
.L_x_0:
[----:B------:R-:W-:-:S00]  /*0b60*/  BRA `(.L_x_0) ;  /* 0xfffffffc00fc7947 */ /* 0x000fc0000383ffff */
[----:B------:R-:W-:-:S00]  /*0b70*/  NOP ;  /* 0x0000000000007918 */ /* 0x000fc00000000000 */
        /* <DEDUP_REMOVED lines=8> */
.L_x_1:


//--------------------- .nv.global.init           --------------------------
	.section	.nv.global.init,"aw",@progbits
.nv.global.init:
	.type		_$_str,@object
	.size		_$_str,(_$_str_$_2 - _$_str)
_$_str:
        /*0000*/ 	.byte	0x5f, 0x5f, 0x43, 0x55, 0x44, 0x41, 0x5f, 0x46, 0x54, 0x5a, 0x00
	.type		_$_str_$_2,@object
	.size		_$_str_$_2,(.L_1 - _$_str_$_2)
_$_str_$_2:
        /*000b*/ 	.byte	0x5f, 0x5f, 0x43, 0x55, 0x44, 0x41, 0x5f, 0x50, 0x52, 0x45, 0x43, 0x5f, 0x53, 0x51, 0x52, 0x54
        /*001b*/ 	.byte	0x00
.L_1:


//--------------------- .nv.constant0.triton_poi_fused__native_batch_norm_legit_no_training_relu_4 --------------------------
	.section	.nv.constant0.triton_poi_fused__native_batch_norm_legit_no_training_relu_4,"a",@progbits
	.sectionflags	@""
	.align	4
.nv.constant0.triton_poi_fused__native_batch_norm_legit_no_training_relu_4:
	.zero		580
